//
// Generated by NVIDIA NVVM Compiler
//
// Compiler Build ID: CL-36424714
// Cuda compilation tools, release 13.0, V13.0.88
// Based on NVVM 20.0.0
//

.version 9.0
.target sm_100
.address_size 64

	// .globl	_Z16multiply_mat_vecPiS_S_ii

.visible .entry _Z16multiply_mat_vecPiS_S_ii(
	.param .u64 .ptr .align 1 _Z16multiply_mat_vecPiS_S_ii_param_0,
	.param .u64 .ptr .align 1 _Z16multiply_mat_vecPiS_S_ii_param_1,
	.param .u64 .ptr .align 1 _Z16multiply_mat_vecPiS_S_ii_param_2,
	.param .u32 _Z16multiply_mat_vecPiS_S_ii_param_3,
	.param .u32 _Z16multiply_mat_vecPiS_S_ii_param_4
)
{
	.reg .pred 	%p<12>;
	.reg .b32 	%r<130>;
	.reg .b64 	%rd<47>;

	ld.param.u64 	%rd17, [_Z16multiply_mat_vecPiS_S_ii_param_0];
	ld.param.u64 	%rd18, [_Z16multiply_mat_vecPiS_S_ii_param_1];
	ld.param.u64 	%rd16, [_Z16multiply_mat_vecPiS_S_ii_param_2];
	ld.param.u32 	%r29, [_Z16multiply_mat_vecPiS_S_ii_param_3];
	ld.param.u32 	%r28, [_Z16multiply_mat_vecPiS_S_ii_param_4];
	cvta.to.global.u64 	%rd1, %rd18;
	cvta.to.global.u64 	%rd2, %rd17;
	mov.u32 	%r30, %ntid.y;
	mov.u32 	%r31, %ctaid.y;
	mov.u32 	%r32, %tid.y;
	mad.lo.s32 	%r1, %r30, %r31, %r32;
	setp.ge.s32 	%p1, %r1, %r29;
	setp.lt.s32 	%p2, %r28, 1;
	or.pred  	%p3, %p1, %p2;
	@%p3 bra 	$L__BB0_13;
	cvta.to.global.u64 	%rd19, %rd16;
	mul.wide.u32 	%rd20, %r1, 4;
	add.s64 	%rd3, %rd19, %rd20;
	mul.lo.s32 	%r2, %r28, %r1;
	ld.global.u32 	%r122, [%rd3];
	and.b32  	%r4, %r28, 15;
	setp.lt.u32 	%p4, %r28, 16;
	mov.b32 	%r125, 0;
	@%p4 bra 	$L__BB0_4;
	and.b32  	%r125, %r28, 2147483632;
	neg.s32 	%r120, %r125;
	mul.wide.u32 	%rd21, %r2, 4;
	add.s64 	%rd22, %rd21, %rd2;
	add.s64 	%rd44, %rd22, 32;
	add.s64 	%rd43, %rd1, 32;
$L__BB0_3:
	.pragma "nounroll";
	ld.global.u32 	%r34, [%rd44+-32];
	ld.global.u32 	%r35, [%rd43+-32];
	mad.lo.s32 	%r36, %r35, %r34, %r122;
	st.global.u32 	[%rd3], %r36;
	ld.global.u32 	%r37, [%rd44+-28];
	ld.global.u32 	%r38, [%rd43+-28];
	mad.lo.s32 	%r39, %r38, %r37, %r36;
	st.global.u32 	[%rd3], %r39;
	ld.global.u32 	%r40, [%rd44+-24];
	ld.global.u32 	%r41, [%rd43+-24];
	mad.lo.s32 	%r42, %r41, %r40, %r39;
	st.global.u32 	[%rd3], %r42;
	ld.global.u32 	%r43, [%rd44+-20];
	ld.global.u32 	%r44, [%rd43+-20];
	mad.lo.s32 	%r45, %r44, %r43, %r42;
	st.global.u32 	[%rd3], %r45;
	ld.global.u32 	%r46, [%rd44+-16];
	ld.global.u32 	%r47, [%rd43+-16];
	mad.lo.s32 	%r48, %r47, %r46, %r45;
	st.global.u32 	[%rd3], %r48;
	ld.global.u32 	%r49, [%rd44+-12];
	ld.global.u32 	%r50, [%rd43+-12];
	mad.lo.s32 	%r51, %r50, %r49, %r48;
	st.global.u32 	[%rd3], %r51;
	ld.global.u32 	%r52, [%rd44+-8];
	ld.global.u32 	%r53, [%rd43+-8];
	mad.lo.s32 	%r54, %r53, %r52, %r51;
	st.global.u32 	[%rd3], %r54;
	ld.global.u32 	%r55, [%rd44+-4];
	ld.global.u32 	%r56, [%rd43+-4];
	mad.lo.s32 	%r57, %r56, %r55, %r54;
	st.global.u32 	[%rd3], %r57;
	ld.global.u32 	%r58, [%rd44];
	ld.global.u32 	%r59, [%rd43];
	mad.lo.s32 	%r60, %r59, %r58, %r57;
	st.global.u32 	[%rd3], %r60;
	ld.global.u32 	%r61, [%rd44+4];
	ld.global.u32 	%r62, [%rd43+4];
	mad.lo.s32 	%r63, %r62, %r61, %r60;
	st.global.u32 	[%rd3], %r63;
	ld.global.u32 	%r64, [%rd44+8];
	ld.global.u32 	%r65, [%rd43+8];
	mad.lo.s32 	%r66, %r65, %r64, %r63;
	st.global.u32 	[%rd3], %r66;
	ld.global.u32 	%r67, [%rd44+12];
	ld.global.u32 	%r68, [%rd43+12];
	mad.lo.s32 	%r69, %r68, %r67, %r66;
	st.global.u32 	[%rd3], %r69;
	ld.global.u32 	%r70, [%rd44+16];
	ld.global.u32 	%r71, [%rd43+16];
	mad.lo.s32 	%r72, %r71, %r70, %r69;
	st.global.u32 	[%rd3], %r72;
	ld.global.u32 	%r73, [%rd44+20];
	ld.global.u32 	%r74, [%rd43+20];
	mad.lo.s32 	%r75, %r74, %r73, %r72;
	st.global.u32 	[%rd3], %r75;
	ld.global.u32 	%r76, [%rd44+24];
	ld.global.u32 	%r77, [%rd43+24];
	mad.lo.s32 	%r78, %r77, %r76, %r75;
	st.global.u32 	[%rd3], %r78;
	ld.global.u32 	%r79, [%rd44+28];
	ld.global.u32 	%r80, [%rd43+28];
	mad.lo.s32 	%r122, %r80, %r79, %r78;
	st.global.u32 	[%rd3], %r122;
	add.s32 	%r120, %r120, 16;
	add.s64 	%rd44, %rd44, 64;
	add.s64 	%rd43, %rd43, 64;
	setp.ne.s32 	%p5, %r120, 0;
	@%p5 bra 	$L__BB0_3;
$L__BB0_4:
	setp.eq.s32 	%p6, %r4, 0;
	@%p6 bra 	$L__BB0_13;
	and.b32  	%r13, %r28, 7;
	setp.lt.u32 	%p7, %r4, 8;
	@%p7 bra 	$L__BB0_7;
	add.s32 	%r81, %r125, %r2;
	mul.wide.u32 	%rd23, %r81, 4;
	add.s64 	%rd24, %rd2, %rd23;
	ld.global.u32 	%r82, [%rd24];
	cvt.u64.u32 	%rd25, %r125;
	mul.wide.u32 	%rd26, %r125, 4;
	add.s64 	%rd27, %rd1, %rd26;
	ld.global.u32 	%r83, [%rd27];
	mad.lo.s32 	%r84, %r83, %r82, %r122;
	st.global.u32 	[%rd3], %r84;
	cvt.u64.u32 	%rd28, %r2;
	add.s64 	%rd29, %rd25, %rd28;
	shl.b64 	%rd30, %rd29, 2;
	add.s64 	%rd31, %rd2, %rd30;
	ld.global.u32 	%r85, [%rd31+4];
	ld.global.u32 	%r86, [%rd27+4];
	mad.lo.s32 	%r87, %r86, %r85, %r84;
	st.global.u32 	[%rd3], %r87;
	ld.global.u32 	%r88, [%rd31+8];
	ld.global.u32 	%r89, [%rd27+8];
	mad.lo.s32 	%r90, %r89, %r88, %r87;
	st.global.u32 	[%rd3], %r90;
	ld.global.u32 	%r91, [%rd31+12];
	ld.global.u32 	%r92, [%rd27+12];
	mad.lo.s32 	%r93, %r92, %r91, %r90;
	st.global.u32 	[%rd3], %r93;
	ld.global.u32 	%r94, [%rd31+16];
	ld.global.u32 	%r95, [%rd27+16];
	mad.lo.s32 	%r96, %r95, %r94, %r93;
	st.global.u32 	[%rd3], %r96;
	ld.global.u32 	%r97, [%rd31+20];
	ld.global.u32 	%r98, [%rd27+20];
	mad.lo.s32 	%r99, %r98, %r97, %r96;
	st.global.u32 	[%rd3], %r99;
	ld.global.u32 	%r100, [%rd31+24];
	ld.global.u32 	%r101, [%rd27+24];
	mad.lo.s32 	%r102, %r101, %r100, %r99;
	st.global.u32 	[%rd3], %r102;
	ld.global.u32 	%r103, [%rd31+28];
	ld.global.u32 	%r104, [%rd27+28];
	mad.lo.s32 	%r122, %r104, %r103, %r102;
	st.global.u32 	[%rd3], %r122;
	add.s32 	%r125, %r125, 8;
$L__BB0_7:
	setp.eq.s32 	%p8, %r13, 0;
	@%p8 bra 	$L__BB0_13;
	and.b32  	%r18, %r28, 3;
	setp.lt.u32 	%p9, %r13, 4;
	@%p9 bra 	$L__BB0_10;
	add.s32 	%r105, %r125, %r2;
	mul.wide.u32 	%rd32, %r105, 4;
	add.s64 	%rd33, %rd2, %rd32;
	ld.global.u32 	%r106, [%rd33];
	cvt.u64.u32 	%rd34, %r125;
	mul.wide.u32 	%rd35, %r125, 4;
	add.s64 	%rd36, %rd1, %rd35;
	ld.global.u32 	%r107, [%rd36];
	mad.lo.s32 	%r108, %r107, %r106, %r122;
	st.global.u32 	[%rd3], %r108;
	cvt.u64.u32 	%rd37, %r2;
	add.s64 	%rd38, %rd34, %rd37;
	shl.b64 	%rd39, %rd38, 2;
	add.s64 	%rd40, %rd2, %rd39;
	ld.global.u32 	%r109, [%rd40+4];
	ld.global.u32 	%r110, [%rd36+4];
	mad.lo.s32 	%r111, %r110, %r109, %r108;
	st.global.u32 	[%rd3], %r111;
	ld.global.u32 	%r112, [%rd40+8];
	ld.global.u32 	%r113, [%rd36+8];
	mad.lo.s32 	%r114, %r113, %r112, %r111;
	st.global.u32 	[%rd3], %r114;
	ld.global.u32 	%r115, [%rd40+12];
	ld.global.u32 	%r116, [%rd36+12];
	mad.lo.s32 	%r122, %r116, %r115, %r114;
	st.global.u32 	[%rd3], %r122;
	add.s32 	%r125, %r125, 4;
$L__BB0_10:
	setp.eq.s32 	%p10, %r18, 0;
	@%p10 bra 	$L__BB0_13;
	mul.wide.u32 	%rd41, %r125, 4;
	add.s64 	%rd46, %rd1, %rd41;
	add.s32 	%r117, %r125, %r2;
	mul.wide.u32 	%rd42, %r117, 4;
	add.s64 	%rd45, %rd2, %rd42;
	neg.s32 	%r128, %r18;
$L__BB0_12:
	.pragma "nounroll";
	ld.global.u32 	%r118, [%rd45];
	ld.global.u32 	%r119, [%rd46];
	mad.lo.s32 	%r122, %r119, %r118, %r122;
	st.global.u32 	[%rd3], %r122;
	add.s64 	%rd46, %rd46, 4;
	add.s64 	%rd45, %rd45, 4;
	add.s32 	%r128, %r128, 1;
	setp.ne.s32 	%p11, %r128, 0;
	@%p11 bra 	$L__BB0_12;
$L__BB0_13:
	ret;

}


// ===== COMPILED SASS (sm_100) =====

	.target	sm_100

	.elftype	@"ET_EXEC"


//--------------------- .note.nv.tkinfo           --------------------------
	.section	.note.nv.tkinfo,"",@"SHT_NOTE"
	.sectionflags	@"SHF_NOTE_NV_TKINFO"
	.tkinfo
        /*0018*/ 	.word	0x00000002
        /*0030*/ 	.string	""
        /*0030*/ 	.string	"ptxas"
        /*0030*/ 	.string	"Cuda compilation tools, release 13.0, V13.0.88"
        /*0030*/ 	.string	"Build cuda_13.0.r13.0/compiler.36424714_0"
        /*0030*/ 	.string	"-arch sm_100 -m 64 "



//--------------------- .note.nv.cuinfo           --------------------------
	.section	.note.nv.cuinfo,"",@"SHT_NOTE"
	.sectionflags	@"SHF_NOTE_NV_CUINFO"
        /*0018*/ 	.short	0x0002
        /*001a*/ 	.short	0x0064
        /*001c*/ 	.short	0x0082
	.zero		2


//--------------------- .nv.info                  --------------------------
	.section	.nv.info,"",@"SHT_CUDA_INFO"
	.align	4


	//----- nvinfo : EIATTR_REGCOUNT
	.align		4
        /*0000*/ 	.byte	0x04, 0x2f
        /*0002*/ 	.short	(.L_1 - .L_0)
	.align		4
.L_0:
        /*0004*/ 	.word	index@(_Z16multiply_mat_vecPiS_S_ii)
        /*0008*/ 	.word	0x00000016


	//----- nvinfo : EIATTR_FRAME_SIZE
	.align		4
.L_1:
        /*000c*/ 	.byte	0x04, 0x11
        /*000e*/ 	.short	(.L_3 - .L_2)
	.align		4
.L_2:
        /*0010*/ 	.word	index@(_Z16multiply_mat_vecPiS_S_ii)
        /*0014*/ 	.word	0x00000000


	//----- nvinfo : EIATTR_MIN_STACK_SIZE
	.align		4
.L_3:
        /*0018*/ 	.byte	0x04, 0x12
        /*001a*/ 	.short	(.L_5 - .L_4)
	.align		4
.L_4:
        /*001c*/ 	.word	index@(_Z16multiply_mat_vecPiS_S_ii)
        /*0020*/ 	.word	0x00000000
.L_5:


//--------------------- .nv.compat                --------------------------
	.section	.nv.compat,"",@"SHT_CUDA_COMPAT_INFO"
	.align	4
        /*0000*/ 	.byte	0x02, 0x09, 0x00, 0x00, 0x02, 0x02, 0x01, 0x00, 0x02, 0x05, 0x05, 0x00, 0x03, 0x07, 0x01, 0x01
        /*0010*/ 	.byte	0x02, 0x03, 0x00, 0x00, 0x02, 0x06, 0x01, 0x00, 0x04, 0x0b, 0x08, 0x00, 0x09, 0x00, 0x00, 0x00
        /*0020*/ 	.byte	0x00, 0x00, 0x00, 0x00


//--------------------- .nv.info._Z16multiply_mat_vecPiS_S_ii --------------------------
	.section	.nv.info._Z16multiply_mat_vecPiS_S_ii,"",@"SHT_CUDA_INFO"
	.sectionflags	@""
	.align	4


	//----- nvinfo : EIATTR_CUDA_API_VERSION
	.align		4
        /*0000*/ 	.byte	0x04, 0x37
        /*0002*/ 	.short	(.L_7 - .L_6)
.L_6:
        /*0004*/ 	.word	0x00000082


	//----- nvinfo : EIATTR_KPARAM_INFO
	.align		4
.L_7:
        /*0008*/ 	.byte	0x04, 0x17
        /*000a*/ 	.short	(.L_9 - .L_8)
.L_8:
        /*000c*/ 	.word	0x00000000
        /*0010*/ 	.short	0x0004
        /*0012*/ 	.short	0x001c
        /*0014*/ 	.byte	0x00, 0xf0, 0x11, 0x00


	//----- nvinfo : EIATTR_KPARAM_INFO
	.align		4
.L_9:
        /*0018*/ 	.byte	0x04, 0x17
        /*001a*/ 	.short	(.L_11 - .L_10)
.L_10:
        /*001c*/ 	.word	0x00000000
        /*0020*/ 	.short	0x0003
        /*0022*/ 	.short	0x0018
        /*0024*/ 	.byte	0x00, 0xf0, 0x11, 0x00


	//----- nvinfo : EIATTR_KPARAM_INFO
	.align		4
.L_11:
        /*0028*/ 	.byte	0x04, 0x17
        /*002a*/ 	.short	(.L_13 - .L_12)
.L_12:
        /*002c*/ 	.word	0x00000000
        /*0030*/ 	.short	0x0002
        /*0032*/ 	.short	0x0010
        /*0034*/ 	.byte	0x00, 0xf5, 0x21, 0x00


	//----- nvinfo : EIATTR_KPARAM_INFO
	.align		4
.L_13:
        /*0038*/ 	.byte	0x04, 0x17
        /*003a*/ 	.short	(.L_15 - .L_14)
.L_14:
        /*003c*/ 	.word	0x00000000
        /*0040*/ 	.short	0x0001
        /*0042*/ 	.short	0x0008
        /*0044*/ 	.byte	0x00, 0xf5, 0x21, 0x00


	//----- nvinfo : EIATTR_KPARAM_INFO
	.align		4
.L_15:
        /*0048*/ 	.byte	0x04, 0x17
        /*004a*/ 	.short	(.L_17 - .L_16)
.L_16:
        /*004c*/ 	.word	0x00000000
        /*0050*/ 	.short	0x0000
        /*0052*/ 	.short	0x0000
        /*0054*/ 	.byte	0x00, 0xf5, 0x21, 0x00


	//----- nvinfo : EIATTR_SPARSE_MMA_MASK
	.align		4
.L_17:
        /*0058*/ 	.byte	0x03, 0x50
        /*005a*/ 	.short	0x0000


	//----- nvinfo : EIATTR_MAXREG_COUNT
	.align		4
        /*005c*/ 	.byte	0x03, 0x1b
        /*005e*/ 	.short	0x00ff


	//----- nvinfo : EIATTR_MERCURY_ISA_VERSION
	.align		4
        /*0060*/ 	.byte	0x03, 0x5f
        /*0062*/ 	.short	0x0101


	//----- nvinfo : EIATTR_VRC_CTA_INIT_COUNT
	.align		4
        /*0064*/ 	.byte	0x02, 0x4a
	.zero		1
	.zero		1


	//----- nvinfo : EIATTR_EXIT_INSTR_OFFSETS
	.align		4
        /*0068*/ 	.byte	0x04, 0x1c
        /*006a*/ 	.short	(.L_19 - .L_18)


	//   ....[0]....
.L_18:
        /*006c*/ 	.word	0x00000080


	//   ....[1]....
        /*0070*/ 	.word	0x00000680


	//   ....[2]....
        /*0074*/ 	.word	0x00000980


	//   ....[3]....
        /*0078*/ 	.word	0x00000b80


	//   ....[4]....
        /*007c*/ 	.word	0x00000ce0


	//----- nvinfo : EIATTR_CBANK_PARAM_SIZE
	.align		4
.L_19:
        /*0080*/ 	.byte	0x03, 0x19
        /*0082*/ 	.short	0x0020


	//----- nvinfo : EIATTR_PARAM_CBANK
	.align		4
        /*0084*/ 	.byte	0x04, 0x0a
        /*0086*/ 	.short	(.L_21 - .L_20)
	.align		4
.L_20:
        /*0088*/ 	.word	index@(.nv.constant0._Z16multiply_mat_vecPiS_S_ii)
        /*008c*/ 	.short	0x0380
        /*008e*/ 	.short	0x0020


	//----- nvinfo : EIATTR_SW_WAR
	.align		4
.L_21:
        /*0090*/ 	.byte	0x04, 0x36
        /*0092*/ 	.short	(.L_23 - .L_22)
.L_22:
        /*0094*/ 	.word	0x00000008
.L_23:


//--------------------- .nv.callgraph             --------------------------
	.section	.nv.callgraph,"",@"SHT_CUDA_CALLGRAPH"
	.align	4
	.sectionentsize	8
	.align		4
        /*0000*/ 	.word	0x00000000
	.align		4
        /*0004*/ 	.word	0xffffffff
	.align		4
        /*0008*/ 	.word	0x00000000
	.align		4
        /*000c*/ 	.word	0xfffffffe
	.align		4
        /*0010*/ 	.word	0x00000000
	.align		4
        /*0014*/ 	.word	0xfffffffd
	.align		4
        /*0018*/ 	.word	0x00000000
	.align		4
        /*001c*/ 	.word	0xfffffffc


//--------------------- .text._Z16multiply_mat_vecPiS_S_ii --------------------------
	.section	.text._Z16multiply_mat_vecPiS_S_ii,"ax",@progbits
	.align	128
        .global         _Z16multiply_mat_vecPiS_S_ii
        .type           _Z16multiply_mat_vecPiS_S_ii,@function
        .size           _Z16multiply_mat_vecPiS_S_ii,(.L_x_6 - _Z16multiply_mat_vecPiS_S_ii)
        .other          _Z16multiply_mat_vecPiS_S_ii,@"STO_CUDA_ENTRY STV_DEFAULT"
_Z16multiply_mat_vecPiS_S_ii:
.text._Z16multiply_mat_vecPiS_S_ii:
[----:B------:R-:W-:Y:S01]  /*0000*/  LDC R1, c[0x0][0x37c] ;  /* 0x0000df00ff017b82 */ /* 0x000fe20000000800 */
[----:B------:R-:W0:Y:S07]  /*0010*/  S2R R9, SR_CTAID.Y ;  /* 0x0000000000097919 */ /* 0x000e2e0000002600 */
[----:B------:R-:W1:Y:S01]  /*0020*/  LDC.64 R6, c[0x0][0x398] ;  /* 0x0000e600ff067b82 */ /* 0x000e620000000a00 */
[----:B------:R-:W0:Y:S01]  /*0030*/  LDCU UR4, c[0x0][0x364] ;  /* 0x00006c80ff0477ac */ /* 0x000e220008000800 */
[----:B------:R-:W0:Y:S01]  /*0040*/  S2R R0, SR_TID.Y ;  /* 0x0000000000007919 */ /* 0x000e220000002200 */
[----:B-1----:R-:W-:Y:S01]  /*0050*/  ISETP.GE.AND P0, PT, R7, 0x1, PT ;  /* 0x000000010700780c */ /* 0x002fe20003f06270 */
[----:B0-----:R-:W-:-:S05]  /*0060*/  IMAD R9, R9, UR4, R0 ;  /* 0x0000000409097c24 */ /* 0x001fca000f8e0200 */
[----:B------:R-:W-:-:S13]  /*0070*/  ISETP.GE.OR P0, PT, R9, R6, !P0 ;  /* 0x000000060900720c */ /* 0x000fda0004706670 */
[----:B------:R-:W-:Y:S05]  /*0080*/  @P0 EXIT ;  /* 0x000000000000094d */ /* 0x000fea0003800000 */
[----:B------:R-:W0:Y:S01]  /*0090*/  LDC.64 R2, c[0x0][0x390] ;  /* 0x0000e400ff027b82 */ /* 0x000e220000000a00 */
[----:B------:R-:W1:Y:S01]  /*00a0*/  LDCU.64 UR6, c[0x0][0x358] ;  /* 0x00006b00ff0677ac */ /* 0x000e620008000a00 */
[----:B------:R-:W-:Y:S01]  /*00b0*/  ISETP.GE.U32.AND P1, PT, R7, 0x10, PT ;  /* 0x000000100700780c */ /* 0x000fe20003f26070 */
[----:B------:R-:W-:Y:S01]  /*00c0*/  IMAD R0, R9, R7, RZ ;  /* 0x0000000709007224 */ /* 0x000fe200078e02ff */
[----:B------:R-:W-:-:S04]  /*00d0*/  LOP3.LUT R4, R7, 0xf, RZ, 0xc0, !PT ;  /* 0x0000000f07047812 */ /* 0x000fc800078ec0ff */
[----:B------:R-:W-:Y:S01]  /*00e0*/  ISETP.NE.AND P0, PT, R4, RZ, PT ;  /* 0x000000ff0400720c */ /* 0x000fe20003f05270 */
[----:B0-----:R-:W-:-:S04]  /*00f0*/  IMAD.WIDE.U32 R2, R9, 0x4, R2 ;  /* 0x0000000409027825 */ /* 0x001fc800078e0002 */
[----:B------:R-:W-:Y:S01]  /*0100*/  HFMA2 R9, -RZ, RZ, 0, 0 ;  /* 0x00000000ff097431 */ /* 0x000fe200000001ff */
[----:B-1----:R0:W5:Y:S01]  /*0110*/  LDG.E R5, desc[UR6][R2.64] ;  /* 0x0000000602057981 */ /* 0x002162000c1e1900 */
[----:B------:R-:W-:Y:S06]  /*0120*/  @!P1 BRA `(.L_x_0) ;  /* 0x0000000400549947 */ /* 0x000fec0003800000 */
[----:B------:R-:W1:Y:S01]  /*0130*/  LDC.64 R10, c[0x0][0x380] ;  /* 0x0000e000ff0a7b82 */ /* 0x000e620000000a00 */
[----:B------:R-:W2:Y:S01]  /*0140*/  LDCU.64 UR4, c[0x0][0x388] ;  /* 0x00007100ff0477ac */ /* 0x000ea20008000a00 */
[----:B------:R-:W-:-:S04]  /*0150*/  LOP3.LUT R9, R7, 0x7ffffff0, RZ, 0xc0, !PT ;  /* 0x7ffffff007097812 */ /* 0x000fc800078ec0ff */
[----:B------:R-:W-:Y:S01]  /*0160*/  IADD3 R6, PT, PT, -R9, RZ, RZ ;  /* 0x000000ff09067210 */ /* 0x000fe20007ffe1ff */
[----:B--2---:R-:W-:-:S04]  /*0170*/  UIADD3 UR4, UP0, UPT, UR4, 0x20, URZ ;  /* 0x0000002004047890 */ /* 0x004fc8000ff1e0ff */
[----:B------:R-:W-:Y:S01]  /*0180*/  UIADD3.X UR5, UPT, UPT, URZ, UR5, URZ, UP0, !UPT ;  /* 0x00000005ff057290 */ /* 0x000fe200087fe4ff */
[----:B-1----:R-:W-:-:S04]  /*0190*/  IMAD.WIDE.U32 R10, R0, 0x4, R10 ;  /* 0x00000004000a7825 */ /* 0x002fc800078e000a */
[----:B------:R-:W-:Y:S01]  /*01a0*/  IMAD.U32 R8, RZ, RZ, UR4 ;  /* 0x00000004ff087e24 */ /* 0x000fe2000f8e00ff */
[----:B------:R-:W-:Y:S02]  /*01b0*/  IADD3 R14, P1, PT, R10, 0x20, RZ ;  /* 0x000000200a0e7810 */ /* 0x000fe40007f3e0ff */
[----:B------:R-:W-:Y:S02]  /*01c0*/  MOV R13, UR5 ;  /* 0x00000005000d7c02 */ /* 0x000fe40008000f00 */
[----:B------:R-:W-:-:S09]  /*01d0*/  IADD3.X R15, PT, PT, RZ, R11, RZ, P1, !PT ;  /* 0x0000000bff0f7210 */ /* 0x000fd20000ffe4ff */
.L_x_1:
[----:B------:R-:W-:Y:S01]  /*01e0*/  MOV R10, R14 ;  /* 0x0000000e000a7202 */ /* 0x000fe20000000f00 */
[----:B------:R-:W-:Y:S01]  /*01f0*/  IMAD.MOV.U32 R11, RZ, RZ, R15 ;  /* 0x000000ffff0b7224 */ /* 0x000fe200078e000f */
[----:B------:R-:W-:-:S04]  /*0200*/  MOV R12, R8 ;  /* 0x00000008000c7202 */ /* 0x000fc80000000f00 */
[----:B------:R-:W2:Y:S04]  /*0210*/  LDG.E R8, desc[UR6][R10.64+-0x20] ;  /* 0xffffe0060a087981 */ /* 0x000ea8000c1e1900 */
[----:B------:R-:W2:Y:S02]  /*0220*/  LDG.E R14, desc[UR6][R12.64+-0x20] ;  /* 0xffffe0060c0e7981 */ /* 0x000ea4000c1e1900 */
[----:B--23-5:R-:W-:-:S05]  /*0230*/  IMAD R5, R8, R14, R5 ;  /* 0x0000000e08057224 */ /* 0x02cfca00078e0205 */
[----:B------:R1:W-:Y:S04]  /*0240*/  STG.E desc[UR6][R2.64], R5 ;  /* 0x0000000502007986 */ /* 0x0003e8000c101906 */
[----:B------:R-:W2:Y:S04]  /*0250*/  LDG.E R8, desc[UR6][R10.64+-0x1c] ;  /* 0xffffe4060a087981 */ /* 0x000ea8000c1e1900 */
[----:B------:R-:W2:Y:S02]  /*0260*/  LDG.E R14, desc[UR6][R12.64+-0x1c] ;  /* 0xffffe4060c0e7981 */ /* 0x000ea4000c1e1900 */
[----:B--2---:R-:W-:-:S05]  /*0270*/  IMAD R15, R8, R14, R5 ;  /* 0x0000000e080f7224 */ /* 0x004fca00078e0205 */
[----:B------:R2:W-:Y:S04]  /*0280*/  STG.E desc[UR6][R2.64], R15 ;  /* 0x0000000f02007986 */ /* 0x0005e8000c101906 */
[----:B------:R-:W3:Y:S04]  /*0290*/  LDG.E R8, desc[UR6][R10.64+-0x18] ;  /* 0xffffe8060a087981 */ /* 0x000ee8000c1e1900 */
[----:B------:R-:W3:Y:S02]  /*02a0*/  LDG.E R14, desc[UR6][R12.64+-0x18] ;  /* 0xffffe8060c0e7981 */ /* 0x000ee4000c1e1900 */
[----:B---3--:R-:W-:-:S05]  /*02b0*/  IMAD R17, R8, R14, R15 ;  /* 0x0000000e08117224 */ /* 0x008fca00078e020f */
[----:B------:R3:W-:Y:S04]  /*02c0*/  STG.E desc[UR6][R2.64], R17 ;  /* 0x0000001102007986 */ /* 0x0007e8000c101906 */
[----:B------:R-:W1:Y:S04]  /*02d0*/  LDG.E R8, desc[UR6][R10.64+-0x14] ;  /* 0xffffec060a087981 */ /* 0x000e68000c1e1900 */
[----:B------:R-:W1:Y:S02]  /*02e0*/  LDG.E R14, desc[UR6][R12.64+-0x14] ;  /* 0xffffec060c0e7981 */ /* 0x000e64000c1e1900 */
[----:B-1----:R-:W-:-:S05]  /*02f0*/  IMAD R5, R8, R14, R17 ;  /* 0x0000000e08057224 */ /* 0x002fca00078e0211 */
        /* <DEDUP_REMOVED lines=42> */
[----:B------:R-:W3:Y:S01]  /*05a0*/  LDG.E R14, desc[UR6][R12.64+0x18] ;  /* 0x000018060c0e7981 */ /* 0x000ee2000c1e1900 */
[----:B------:R-:W-:Y:S01]  /*05b0*/  IADD3 R6, PT, PT, R6, 0x10, RZ ;  /* 0x0000001006067810 */ /* 0x000fe20007ffe0ff */
[----:B---3--:R-:W-:-:S05]  /*05c0*/  IMAD R17, R8, R14, R15 ;  /* 0x0000000e08117224 */ /* 0x008fca00078e020f */
[----:B------:R3:W-:Y:S04]  /*05d0*/  STG.E desc[UR6][R2.64], R17 ;  /* 0x0000001102007986 */ /* 0x0007e8000c101906 */
[----:B------:R-:W1:Y:S04]  /*05e0*/  LDG.E R8, desc[UR6][R10.64+0x1c] ;  /* 0x00001c060a087981 */ /* 0x000e68000c1e1900 */
[----:B------:R-:W1:Y:S01]  /*05f0*/  LDG.E R14, desc[UR6][R12.64+0x1c] ;  /* 0x00001c060c0e7981 */ /* 0x000e62000c1e1900 */
[----:B------:R-:W-:Y:S01]  /*0600*/  ISETP.NE.AND P1, PT, R6, RZ, PT ;  /* 0x000000ff0600720c */ /* 0x000fe20003f25270 */
[----:B-1----:R-:W-:Y:S01]  /*0610*/  IMAD R5, R8, R14, R17 ;  /* 0x0000000e08057224 */ /* 0x002fe200078e0211 */
[----:B------:R-:W-:-:S02]  /*0620*/  IADD3 R8, P3, PT, R12, 0x40, RZ ;  /* 0x000000400c087810 */ /* 0x000fc40007f7e0ff */
[----:B------:R-:W-:Y:S02]  /*0630*/  IADD3 R14, P2, PT, R10, 0x40, RZ ;  /* 0x000000400a0e7810 */ /* 0x000fe40007f5e0ff */
[----:B------:R3:W-:Y:S01]  /*0640*/  STG.E desc[UR6][R2.64], R5 ;  /* 0x0000000502007986 */ /* 0x0007e2000c101906 */
[----:B------:R-:W-:Y:S01]  /*0650*/  IMAD.X R13, RZ, RZ, R13, P3 ;  /* 0x000000ffff0d7224 */ /* 0x000fe200018e060d */
[----:B--2---:R-:W-:-:S05]  /*0660*/  IADD3.X R15, PT, PT, RZ, R11, RZ, P2, !PT ;  /* 0x0000000bff0f7210 */ /* 0x004fca00017fe4ff */
[----:B------:R-:W-:Y:S05]  /*0670*/  @P1 BRA `(.L_x_1) ;  /* 0xfffffff800d81947 */ /* 0x000fea000383ffff */
.L_x_0:
[----:B------:R-:W-:Y:S05]  /*0680*/  @!P0 EXIT ;  /* 0x000000000000894d */ /* 0x000fea0003800000 */
[----:B------:R-:W-:Y:S02]  /*0690*/  ISETP.GE.U32.AND P0, PT, R4, 0x8, PT ;  /* 0x000000080400780c */ /* 0x000fe40003f06070 */
[----:B------:R-:W-:-:S04]  /*06a0*/  LOP3.LUT R8, R7, 0x7, RZ, 0xc0, !PT ;  /* 0x0000000707087812 */ /* 0x000fc800078ec0ff */
[----:B------:R-:W-:-:S07]  /*06b0*/  ISETP.NE.AND P1, PT, R8, RZ, PT ;  /* 0x000000ff0800720c */ /* 0x000fce0003f25270 */
[----:B------:R-:W-:Y:S06]  /*06c0*/  @!P0 BRA `(.L_x_2) ;  /* 0x0000000000ac8947 */ /* 0x000fec0003800000 */
[----:B------:R-:W1:Y:S01]  /*06d0*/  LDC.64 R14, c[0x0][0x380] ;  /* 0x0000e000ff0e7b82 */ /* 0x000e620000000a00 */
[----:B------:R-:W-:Y:S01]  /*06e0*/  IADD3 R13, PT, PT, R0, R9, RZ ;  /* 0x00000009000d7210 */ /* 0x000fe20007ffe0ff */
[----:B------:R-:W2:Y:S06]  /*06f0*/  LDCU.64 UR4, c[0x0][0x380] ;  /* 0x00007000ff0477ac */ /* 0x000eac0008000a00 */
[----:B------:R-:W4:Y:S01]  /*0700*/  LDC.64 R10, c[0x0][0x388] ;  /* 0x0000e200ff0a7b82 */ /* 0x000f220000000a00 */
[----:B-1----:R-:W-:-:S06]  /*0710*/  IMAD.WIDE.U32 R14, R13, 0x4, R14 ;  /* 0x000000040d0e7825 */ /* 0x002fcc00078e000e */
[----:B------:R-:W3:Y:S01]  /*0720*/  LDG.E R14, desc[UR6][R14.64] ;  /* 0x000000060e0e7981 */ /* 0x000ee2000c1e1900 */
[----:B----4-:R-:W-:-:S05]  /*0730*/  IMAD.WIDE.U32 R10, R9, 0x4, R10 ;  /* 0x00000004090a7825 */ /* 0x010fca00078e000a */
[----:B------:R-:W3:Y:S01]  /*0740*/  LDG.E R4, desc[UR6][R10.64] ;  /* 0x000000060a047981 */ /* 0x000ee2000c1e1900 */
[----:B------:R-:W-:-:S04]  /*0750*/  IADD3 R6, P0, PT, R0, R9, RZ ;  /* 0x0000000900067210 */ /* 0x000fc80007f1e0ff */
[----:B------:R-:W-:Y:S02]  /*0760*/  IADD3.X R13, PT, PT, RZ, RZ, RZ, P0, !PT ;  /* 0x000000ffff0d7210 */ /* 0x000fe400007fe4ff */
[----:B--2---:R-:W-:-:S04]  /*0770*/  LEA R12, P0, R6, UR4, 0x2 ;  /* 0x00000004060c7c11 */ /* 0x004fc8000f8010ff */
[----:B------:R-:W-:Y:S01]  /*0780*/  LEA.HI.X R13, R6, UR5, R13, 0x2, P0 ;  /* 0x00000005060d7c11 */ /* 0x000fe200080f140d */
[----:B---3-5:R-:W-:-:S05]  /*0790*/  IMAD R5, R14, R4, R5 ;  /* 0x000000040e057224 */ /* 0x028fca00078e0205 */
        /* <DEDUP_REMOVED lines=21> */
[----:B------:R-:W3:Y:S04]  /*08f0*/  LDG.E R4, desc[UR6][R12.64+0x18] ;  /* 0x000018060c047981 */ /* 0x000ee8000c1e1900 */
[----:B------:R-:W3:Y:S02]  /*0900*/  LDG.E R6, desc[UR6][R10.64+0x18] ;  /* 0x000018060a067981 */ /* 0x000ee4000c1e1900 */
[----:B---3--:R-:W-:-:S05]  /*0910*/  IMAD R19, R4, R6, R17 ;  /* 0x0000000604137224 */ /* 0x008fca00078e0211 */
[----:B------:R2:W-:Y:S04]  /*0920*/  STG.E desc[UR6][R2.64], R19 ;  /* 0x0000001302007986 */ /* 0x0005e8000c101906 */
[----:B------:R-:W3:Y:S04]  /*0930*/  LDG.E R4, desc[UR6][R12.64+0x1c] ;  /* 0x00001c060c047981 */ /* 0x000ee8000c1e1900 */
[----:B-1----:R-:W3:Y:S01]  /*0940*/  LDG.E R5, desc[UR6][R10.64+0x1c] ;  /* 0x00001c060a057981 */ /* 0x002ee2000c1e1900 */
[----:B------:R-:W-:Y:S01]  /*0950*/  IADD3 R9, PT, PT, R9, 0x8, RZ ;  /* 0x0000000809097810 */ /* 0x000fe20007ffe0ff */
[----:B---3--:R-:W-:-:S05]  /*0960*/  IMAD R5, R4, R5, R19 ;  /* 0x0000000504057224 */ /* 0x008fca00078e0213 */
[----:B------:R2:W-:Y:S02]  /*0970*/  STG.E desc[UR6][R2.64], R5 ;  /* 0x0000000502007986 */ /* 0x0005e4000c101906 */
.L_x_2:
[----:B------:R-:W-:Y:S05]  /*0980*/  @!P1 EXIT ;  /* 0x000000000000994d */ /* 0x000fea0003800000 */
[----:B------:R-:W-:Y:S02]  /*0990*/  ISETP.GE.U32.AND P0, PT, R8, 0x4, PT ;  /* 0x000000040800780c */ /* 0x000fe40003f06070 */
[----:B------:R-:W-:-:S04]  /*09a0*/  LOP3.LUT R7, R7, 0x3, RZ, 0xc0, !PT ;  /* 0x0000000307077812 */ /* 0x000fc800078ec0ff */
[----:B------:R-:W-:-:S07]  /*09b0*/  ISETP.NE.AND P1, PT, R7, RZ, PT ;  /* 0x000000ff0700720c */ /* 0x000fce0003f25270 */
[----:B------:R-:W-:Y:S06]  /*09c0*/  @!P0 BRA `(.L_x_3) ;  /* 0x00000000006c8947 */ /* 0x000fec0003800000 */
[----:B------:R-:W1:Y:S01]  /*09d0*/  LDC.64 R10, c[0x0][0x380] ;  /* 0x0000e000ff0a7b82 */ /* 0x000e620000000a00 */
[----:B--2---:R-:W-:Y:S01]  /*09e0*/  IMAD.IADD R15, R0, 0x1, R9 ;  /* 0x00000001000f7824 */ /* 0x004fe200078e0209 */
        /* <DEDUP_REMOVED lines=16> */
[----:B------:R-:W2:Y:S04]  /*0af0*/  LDG.E R4, desc[UR6][R12.64+0x8] ;  /* 0x000008060c047981 */ /* 0x000ea8000c1e1900 */
[----:B------:R-:W2:Y:S02]  /*0b00*/  LDG.E R6, desc[UR6][R10.64+0x8] ;  /* 0x000008060a067981 */ /* 0x000ea4000c1e1900 */
[----:B--2---:R-:W-:-:S05]  /*0b10*/  IMAD R17, R4, R6, R15 ;  /* 0x0000000604117224 */ /* 0x004fca00078e020f */
[----:B------:R4:W-:Y:S04]  /*0b20*/  STG.E desc[UR6][R2.64], R17 ;  /* 0x0000001102007986 */ /* 0x0009e8000c101906 */
[----:B------:R-:W1:Y:S04]  /*0b30*/  LDG.E R4, desc[UR6][R12.64+0xc] ;  /* 0x00000c060c047981 */ /* 0x000e68000c1e1900 */
[----:B------:R-:W1:Y:S01]  /*0b40*/  LDG.E R6, desc[UR6][R10.64+0xc] ;  /* 0x00000c060a067981 */ /* 0x000e62000c1e1900 */
[----:B------:R-:W-:Y:S01]  /*0b50*/  IADD3 R9, PT, PT, R9, 0x4, RZ ;  /* 0x0000000409097810 */ /* 0x000fe20007ffe0ff */
[----:B-1----:R-:W-:-:S05]  /*0b60*/  IMAD R5, R4, R6, R17 ;  /* 0x0000000604057224 */ /* 0x002fca00078e0211 */
[----:B------:R4:W-:Y:S02]  /*0b70*/  STG.E desc[UR6][R2.64], R5 ;  /* 0x0000000502007986 */ /* 0x0009e4000c101906 */
.L_x_3:
[----:B------:R-:W-:Y:S05]  /*0b80*/  @!P1 EXIT ;  /* 0x000000000000994d */ /* 0x000fea0003800000 */
[----:B------:R-:W1:Y:S01]  /*0b90*/  LDC.64 R10, c[0x0][0x388] ;  /* 0x0000e200ff0a7b82 */ /* 0x000e620000000a00 */
[----:B--2-4-:R-:W-:Y:S02]  /*0ba0*/  IADD3 R15, PT, PT, R0, R9, RZ ;  /* 0x00000009000f7210 */ /* 0x014fe40007ffe0ff */
[----:B------:R-:W-:-:S05]  /*0bb0*/  IADD3 R0, PT, PT, -R7, RZ, RZ ;  /* 0x000000ff07007210 */ /* 0x000fca0007ffe1ff */
[----:B------:R-:W2:Y:S01]  /*0bc0*/  LDC.64 R12, c[0x0][0x380] ;  /* 0x0000e000ff0c7b82 */ /* 0x000ea20000000a00 */
[----:B-1----:R-:W-:-:S04]  /*0bd0*/  IMAD.WIDE.U32 R8, R9, 0x4, R10 ;  /* 0x0000000409087825 */ /* 0x002fc800078e000a */
[----:B--2---:R-:W-:-:S04]  /*0be0*/  IMAD.WIDE.U32 R10, R15, 0x4, R12 ;  /* 0x000000040f0a7825 */ /* 0x004fc800078e000c */
[----:B------:R-:W-:-:S07]  /*0bf0*/  IMAD.MOV.U32 R12, RZ, RZ, R8 ;  /* 0x000000ffff0c7224 */ /* 0x000fce00078e0008 */
.L_x_4:
[----:B------:R-:W-:Y:S01]  /*0c00*/  IMAD.MOV.U32 R8, RZ, RZ, R12 ;  /* 0x000000ffff087224 */ /* 0x000fe200078e000c */
[----:B------:R-:W-:Y:S02]  /*0c10*/  MOV R6, R10 ;  /* 0x0000000a00067202 */ /* 0x000fe40000000f00 */
[----:B------:R-:W-:-:S03]  /*0c20*/  MOV R7, R11 ;  /* 0x0000000b00077202 */ /* 0x000fc60000000f00 */
[----:B-1----:R1:W3:Y:S04]  /*0c30*/  LDG.E R8, desc[UR6][R8.64] ;  /* 0x0000000608087981 */ /* 0x0022e8000c1e1900 */
[----:B------:R-:W3:Y:S01]  /*0c40*/  LDG.E R4, desc[UR6][R6.64] ;  /* 0x0000000606047981 */ /* 0x000ee2000c1e1900 */
[----:B------:R-:W-:-:S04]  /*0c50*/  IADD3 R0, PT, PT, R0, 0x1, RZ ;  /* 0x0000000100007810 */ /* 0x000fc80007ffe0ff */
[----:B------:R-:W-:Y:S02]  /*0c60*/  ISETP.NE.AND P0, PT, R0, RZ, PT ;  /* 0x000000ff0000720c */ /* 0x000fe40003f05270 */
[----:B------:R-:W-:Y:S02]  /*0c70*/  IADD3 R12, P1, PT, R12, 0x4, RZ ;  /* 0x000000040c0c7810 */ /* 0x000fe40007f3e0ff */
[----:B------:R-:W-:Y:S02]  /*0c80*/  IADD3 R10, P2, PT, R10, 0x4, RZ ;  /* 0x000000040a0a7810 */ /* 0x000fe40007f5e0ff */
[----:B-1----:R-:W-:Y:S02]  /*0c90*/  IADD3.X R9, PT, PT, RZ, R9, RZ, P1, !PT ;  /* 0x00000009ff097210 */ /* 0x002fe40000ffe4ff */
[----:B------:R-:W-:Y:S01]  /*0ca0*/  IADD3.X R11, PT, PT, RZ, R11, RZ, P2, !PT ;  /* 0x0000000bff0b7210 */ /* 0x000fe200017fe4ff */
[----:B---3-5:R-:W-:-:S05]  /*0cb0*/  IMAD R5, R4, R8, R5 ;  /* 0x0000000804057224 */ /* 0x028fca00078e0205 */
[----:B------:R1:W-:Y:S01]  /*0cc0*/  STG.E desc[UR6][R2.64], R5 ;  /* 0x0000000502007986 */ /* 0x0003e2000c101906 */
[----:B------:R-:W-:Y:S05]  /*0cd0*/  @P0 BRA `(.L_x_4) ;  /* 0xfffffffc00c80947 */ /* 0x000fea000383ffff */
[----:B------:R-:W-:Y:S05]  /*0ce0*/  EXIT ;  /* 0x000000000000794d */ /* 0x000fea0003800000 */
.L_x_5:
[----:B------:R-:W-:-:S00]  /*0cf0*/  BRA `(.L_x_5) ;  /* 0xfffffffc00fc7947 */ /* 0x000fc0000383ffff */
[----:B------:R-:W-:-:S00]  /*0d00*/  NOP ;  /* 0x0000000000007918 */ /* 0x000fc00000000000 */
[----:B------:R-:W-:-:S00]  /*0d10*/  NOP ;  /* 0x0000000000007918 */ /* 0x000fc00000000000 */
[----:B------:R-:W-:-:S00]  /*0d20*/  NOP ;  /* 0x0000000000007918 */ /* 0x000fc00000000000 */
[----:B------:R-:W-:-:S00]  /*0d30*/  NOP ;  /* 0x0000000000007918 */ /* 0x000fc00000000000 */
[----:B------:R-:W-:-:S00]  /*0d40*/  NOP ;  /* 0x0000000000007918 */ /* 0x000fc00000000000 */
[----:B------:R-:W-:-:S00]  /*0d50*/  NOP ;  /* 0x0000000000007918 */ /* 0x000fc00000000000 */
[----:B------:R-:W-:-:S00]  /*0d60*/  NOP ;  /* 0x0000000000007918 */ /* 0x000fc00000000000 */
[----:B------:R-:W-:-:S00]  /*0d70*/  NOP ;  /* 0x0000000000007918 */ /* 0x000fc00000000000 */
.L_x_6:


//--------------------- .nv.shared.reserved.0     --------------------------
	.section	.nv.shared.reserved.0,"aw",@nobits
	.weak		__nv_reservedSMEM_offset_0_alias
	.size		__nv_reservedSMEM_offset_0_alias, 0, 64
	.other		__nv_reservedSMEM_offset_0_alias,@"STO_CUDA_RESERVED_SHARED STV_DEFAULT"
__nv_reservedSMEM_offset_0_alias:
	.zero		0
	.zero		64


//--------------------- .nv.constant0._Z16multiply_mat_vecPiS_S_ii --------------------------
	.section	.nv.constant0._Z16multiply_mat_vecPiS_S_ii,"a",@progbits
	.sectionflags	@""
	.align	4
.nv.constant0._Z16multiply_mat_vecPiS_S_ii:
	.zero		928


//--------------------- SYMBOLS --------------------------

	.type		.nv.reservedSmem.offset0,@object
	.size		.nv.reservedSmem.offset0,0x4
